//
// Generated by NVIDIA NVVM Compiler
//
// Compiler Build ID: CL-36424714
// Cuda compilation tools, release 13.0, V13.0.88
// Based on NVVM 20.0.0
//

.version 9.0
.target sm_100
.address_size 64

	// .globl	parallelLookup
.shared .align 4 .b8 shared_filter[16000];

.visible .entry parallelLookup(
	.param .u64 .ptr .align 1 parallelLookup_param_0
)
{
	.reg .pred 	%p<3>;
	.reg .b32 	%r<40>;
	.reg .b64 	%rd<7>;

	ld.param.u64 	%rd4, [parallelLookup_param_0];
	mov.u32 	%r3, %tid.x;
	setp.ne.s32 	%p1, %r3, 0;
	@%p1 bra 	$L__BB0_3;
	cvta.to.global.u64 	%rd5, %rd4;
	add.s64 	%rd6, %rd5, 64;
	mov.b32 	%r39, 64;
	mov.u32 	%r6, shared_filter;
$L__BB0_2:
	ld.global.nc.u32 	%r5, [%rd6+-64];
	add.s32 	%r7, %r6, %r39;
	st.shared.u32 	[%r7+-64], %r5;
	ld.global.nc.u32 	%r8, [%rd6+-60];
	st.shared.u32 	[%r7+-60], %r8;
	ld.global.nc.u32 	%r9, [%rd6+-56];
	st.shared.u32 	[%r7+-56], %r9;
	ld.global.nc.u32 	%r10, [%rd6+-52];
	st.shared.u32 	[%r7+-52], %r10;
	ld.global.nc.u32 	%r11, [%rd6+-48];
	st.shared.u32 	[%r7+-48], %r11;
	ld.global.nc.u32 	%r12, [%rd6+-44];
	st.shared.u32 	[%r7+-44], %r12;
	ld.global.nc.u32 	%r13, [%rd6+-40];
	st.shared.u32 	[%r7+-40], %r13;
	ld.global.nc.u32 	%r14, [%rd6+-36];
	st.shared.u32 	[%r7+-36], %r14;
	ld.global.nc.u32 	%r15, [%rd6+-32];
	st.shared.u32 	[%r7+-32], %r15;
	ld.global.nc.u32 	%r16, [%rd6+-28];
	st.shared.u32 	[%r7+-28], %r16;
	ld.global.nc.u32 	%r17, [%rd6+-24];
	st.shared.u32 	[%r7+-24], %r17;
	ld.global.nc.u32 	%r18, [%rd6+-20];
	st.shared.u32 	[%r7+-20], %r18;
	ld.global.nc.u32 	%r19, [%rd6+-16];
	st.shared.u32 	[%r7+-16], %r19;
	ld.global.nc.u32 	%r20, [%rd6+-12];
	st.shared.u32 	[%r7+-12], %r20;
	ld.global.nc.u32 	%r21, [%rd6+-8];
	st.shared.u32 	[%r7+-8], %r21;
	ld.global.nc.u32 	%r22, [%rd6+-4];
	st.shared.u32 	[%r7+-4], %r22;
	ld.global.nc.u32 	%r23, [%rd6];
	st.shared.u32 	[%r7], %r23;
	ld.global.nc.u32 	%r24, [%rd6+4];
	st.shared.u32 	[%r7+4], %r24;
	ld.global.nc.u32 	%r25, [%rd6+8];
	st.shared.u32 	[%r7+8], %r25;
	ld.global.nc.u32 	%r26, [%rd6+12];
	st.shared.u32 	[%r7+12], %r26;
	ld.global.nc.u32 	%r27, [%rd6+16];
	st.shared.u32 	[%r7+16], %r27;
	ld.global.nc.u32 	%r28, [%rd6+20];
	st.shared.u32 	[%r7+20], %r28;
	ld.global.nc.u32 	%r29, [%rd6+24];
	st.shared.u32 	[%r7+24], %r29;
	ld.global.nc.u32 	%r30, [%rd6+28];
	st.shared.u32 	[%r7+28], %r30;
	ld.global.nc.u32 	%r31, [%rd6+32];
	st.shared.u32 	[%r7+32], %r31;
	ld.global.nc.u32 	%r32, [%rd6+36];
	st.shared.u32 	[%r7+36], %r32;
	ld.global.nc.u32 	%r33, [%rd6+40];
	st.shared.u32 	[%r7+40], %r33;
	ld.global.nc.u32 	%r34, [%rd6+44];
	st.shared.u32 	[%r7+44], %r34;
	ld.global.nc.u32 	%r35, [%rd6+48];
	st.shared.u32 	[%r7+48], %r35;
	ld.global.nc.u32 	%r36, [%rd6+52];
	st.shared.u32 	[%r7+52], %r36;
	ld.global.nc.u32 	%r37, [%rd6+56];
	st.shared.u32 	[%r7+56], %r37;
	ld.global.nc.u32 	%r38, [%rd6+60];
	st.shared.u32 	[%r7+60], %r38;
	add.s32 	%r39, %r39, 128;
	add.s64 	%rd6, %rd6, 128;
	setp.ne.s32 	%p2, %r39, 16064;
	@%p2 bra 	$L__BB0_2;
$L__BB0_3:
	ret;

}
	// .globl	parallelLookup1
.visible .entry parallelLookup1(
	.param .u64 .ptr .align 1 parallelLookup1_param_0,
	.param .u64 .ptr .align 1 parallelLookup1_param_1,
	.param .u64 .ptr .align 1 parallelLookup1_param_2
)
{
	.reg .pred 	%p<4>;
	.reg .b32 	%r<17>;
	.reg .b64 	%rd<14>;

	ld.param.u64 	%rd3, [parallelLookup1_param_0];
	ld.param.u64 	%rd4, [parallelLookup1_param_1];
	ld.param.u64 	%rd5, [parallelLookup1_param_2];
	cvta.to.global.u64 	%rd1, %rd5;
	mov.u32 	%r2, %tid.x;
	mov.u32 	%r3, %nctaid.x;
	mov.u32 	%r4, %ctaid.x;
	mad.lo.s32 	%r5, %r2, %r3, %r4;
	add.s32 	%r1, %r5, 1;
	setp.gt.u32 	%p1, %r5, 31;
	@%p1 bra 	$L__BB1_5;
	cvta.to.global.u64 	%rd6, %rd3;
	cvta.to.global.u64 	%rd7, %rd4;
	mul.wide.u32 	%rd8, %r1, 4;
	add.s64 	%rd9, %rd6, %rd8;
	ld.global.u32 	%r6, [%rd9];
	add.s64 	%rd2, %rd7, %rd8;
	shl.b32 	%r7, %r6, 2;
	mov.u32 	%r8, shared_filter;
	add.s32 	%r9, %r8, %r7;
	ld.shared.u32 	%r10, [%r9];
	setp.ne.s32 	%p2, %r10, 1;
	@%p2 bra 	$L__BB1_4;
	ld.global.u32 	%r11, [%rd2];
	shl.b32 	%r12, %r11, 2;
	add.s32 	%r14, %r8, %r12;
	ld.shared.u32 	%r15, [%r14];
	setp.ne.s32 	%p3, %r15, 1;
	@%p3 bra 	$L__BB1_4;
	add.s64 	%rd13, %rd1, %rd8;
	st.global.u32 	[%rd13], %r1;
	bra.uni 	$L__BB1_5;
$L__BB1_4:
	add.s64 	%rd11, %rd1, %rd8;
	mov.b32 	%r16, -1;
	st.global.u32 	[%rd11], %r16;
$L__BB1_5:
	ret;

}


// ===== COMPILED SASS (sm_100) =====

	.target	sm_100

	.elftype	@"ET_EXEC"


//--------------------- .note.nv.tkinfo           --------------------------
	.section	.note.nv.tkinfo,"",@"SHT_NOTE"
	.sectionflags	@"SHF_NOTE_NV_TKINFO"
	.tkinfo
        /*0018*/ 	.word	0x00000002
        /*0030*/ 	.string	""
        /*0030*/ 	.string	"ptxas"
        /*0030*/ 	.string	"Cuda compilation tools, release 13.0, V13.0.88"
        /*0030*/ 	.string	"Build cuda_13.0.r13.0/compiler.36424714_0"
        /*0030*/ 	.string	"-arch sm_100 -m 64 "



//--------------------- .note.nv.cuinfo           --------------------------
	.section	.note.nv.cuinfo,"",@"SHT_NOTE"
	.sectionflags	@"SHF_NOTE_NV_CUINFO"
        /*0018*/ 	.short	0x0002
        /*001a*/ 	.short	0x0064
        /*001c*/ 	.short	0x0082
	.zero		2


//--------------------- .nv.info                  --------------------------
	.section	.nv.info,"",@"SHT_CUDA_INFO"
	.align	4


	//----- nvinfo : EIATTR_REGCOUNT
	.align		4
        /*0000*/ 	.byte	0x04, 0x2f
        /*0002*/ 	.short	(.L_1 - .L_0)
	.align		4
.L_0:
        /*0004*/ 	.word	index@(parallelLookup)
        /*0008*/ 	.word	0x0000001c


	//----- nvinfo : EIATTR_FRAME_SIZE
	.align		4
.L_1:
        /*000c*/ 	.byte	0x04, 0x11
        /*000e*/ 	.short	(.L_3 - .L_2)
	.align		4
.L_2:
        /*0010*/ 	.word	index@(parallelLookup)
        /*0014*/ 	.word	0x00000000


	//----- nvinfo : EIATTR_REGCOUNT
	.align		4
.L_3:
        /*0018*/ 	.byte	0x04, 0x2f
        /*001a*/ 	.short	(.L_5 - .L_4)
	.align		4
.L_4:
        /*001c*/ 	.word	index@(parallelLookup1)
        /*0020*/ 	.word	0x0000000a


	//----- nvinfo : EIATTR_FRAME_SIZE
	.align		4
.L_5:
        /*0024*/ 	.byte	0x04, 0x11
        /*0026*/ 	.short	(.L_7 - .L_6)
	.align		4
.L_6:
        /*0028*/ 	.word	index@(parallelLookup1)
        /*002c*/ 	.word	0x00000000


	//----- nvinfo : EIATTR_MIN_STACK_SIZE
	.align		4
.L_7:
        /*0030*/ 	.byte	0x04, 0x12
        /*0032*/ 	.short	(.L_9 - .L_8)
	.align		4
.L_8:
        /*0034*/ 	.word	index@(parallelLookup1)
        /*0038*/ 	.word	0x00000000


	//----- nvinfo : EIATTR_MIN_STACK_SIZE
	.align		4
.L_9:
        /*003c*/ 	.byte	0x04, 0x12
        /*003e*/ 	.short	(.L_11 - .L_10)
	.align		4
.L_10:
        /*0040*/ 	.word	index@(parallelLookup)
        /*0044*/ 	.word	0x00000000
.L_11:


//--------------------- .nv.compat                --------------------------
	.section	.nv.compat,"",@"SHT_CUDA_COMPAT_INFO"
	.align	4
        /*0000*/ 	.byte	0x02, 0x09, 0x00, 0x00, 0x02, 0x02, 0x01, 0x00, 0x02, 0x05, 0x05, 0x00, 0x03, 0x07, 0x01, 0x01
        /*0010*/ 	.byte	0x02, 0x03, 0x00, 0x00, 0x02, 0x06, 0x01, 0x00, 0x04, 0x0b, 0x08, 0x00, 0x09, 0x00, 0x00, 0x00
        /*0020*/ 	.byte	0x00, 0x00, 0x00, 0x00


//--------------------- .nv.info.parallelLookup1  --------------------------
	.section	.nv.info.parallelLookup1,"",@"SHT_CUDA_INFO"
	.sectionflags	@""
	.align	4


	//----- nvinfo : EIATTR_CUDA_API_VERSION
	.align		4
        /*0000*/ 	.byte	0x04, 0x37
        /*0002*/ 	.short	(.L_13 - .L_12)
.L_12:
        /*0004*/ 	.word	0x00000082


	//----- nvinfo : EIATTR_KPARAM_INFO
	.align		4
.L_13:
        /*0008*/ 	.byte	0x04, 0x17
        /*000a*/ 	.short	(.L_15 - .L_14)
.L_14:
        /*000c*/ 	.word	0x00000000
        /*0010*/ 	.short	0x0002
        /*0012*/ 	.short	0x0010
        /*0014*/ 	.byte	0x00, 0xf5, 0x21, 0x00


	//----- nvinfo : EIATTR_KPARAM_INFO
	.align		4
.L_15:
        /*0018*/ 	.byte	0x04, 0x17
        /*001a*/ 	.short	(.L_17 - .L_16)
.L_16:
        /*001c*/ 	.word	0x00000000
        /*0020*/ 	.short	0x0001
        /*0022*/ 	.short	0x0008
        /*0024*/ 	.byte	0x00, 0xf5, 0x21, 0x00


	//----- nvinfo : EIATTR_KPARAM_INFO
	.align		4
.L_17:
        /*0028*/ 	.byte	0x04, 0x17
        /*002a*/ 	.short	(.L_19 - .L_18)
.L_18:
        /*002c*/ 	.word	0x00000000
        /*0030*/ 	.short	0x0000
        /*0032*/ 	.short	0x0000
        /*0034*/ 	.byte	0x00, 0xf5, 0x21, 0x00


	//----- nvinfo : EIATTR_SPARSE_MMA_MASK
	.align		4
.L_19:
        /*0038*/ 	.byte	0x03, 0x50
        /*003a*/ 	.short	0x0000


	//----- nvinfo : EIATTR_MAXREG_COUNT
	.align		4
        /*003c*/ 	.byte	0x03, 0x1b
        /*003e*/ 	.short	0x00ff


	//----- nvinfo : EIATTR_MERCURY_ISA_VERSION
	.align		4
        /*0040*/ 	.byte	0x03, 0x5f
        /*0042*/ 	.short	0x0101


	//----- nvinfo : EIATTR_VRC_CTA_INIT_COUNT
	.align		4
        /*0044*/ 	.byte	0x02, 0x4a
	.zero		1
	.zero		1


	//----- nvinfo : EIATTR_EXIT_INSTR_OFFSETS
	.align		4
        /*0048*/ 	.byte	0x04, 0x1c
        /*004a*/ 	.short	(.L_21 - .L_20)


	//   ....[0]....
.L_20:
        /*004c*/ 	.word	0x00000060


	//   ....[1]....
        /*0050*/ 	.word	0x000001d0


	//   ....[2]....
        /*0054*/ 	.word	0x00000230


	//----- nvinfo : EIATTR_CRS_STACK_SIZE
	.align		4
.L_21:
        /*0058*/ 	.byte	0x04, 0x1e
        /*005a*/ 	.short	(.L_23 - .L_22)
.L_22:
        /*005c*/ 	.word	0x00000000


	//----- nvinfo : EIATTR_CBANK_PARAM_SIZE
	.align		4
.L_23:
        /*0060*/ 	.byte	0x03, 0x19
        /*0062*/ 	.short	0x0018


	//----- nvinfo : EIATTR_PARAM_CBANK
	.align		4
        /*0064*/ 	.byte	0x04, 0x0a
        /*0066*/ 	.short	(.L_25 - .L_24)
	.align		4
.L_24:
        /*0068*/ 	.word	index@(.nv.constant0.parallelLookup1)
        /*006c*/ 	.short	0x0380
        /*006e*/ 	.short	0x0018


	//----- nvinfo : EIATTR_SW_WAR
	.align		4
.L_25:
        /*0070*/ 	.byte	0x04, 0x36
        /*0072*/ 	.short	(.L_27 - .L_26)
.L_26:
        /*0074*/ 	.word	0x00000008
.L_27:


//--------------------- .nv.info.parallelLookup   --------------------------
	.section	.nv.info.parallelLookup,"",@"SHT_CUDA_INFO"
	.sectionflags	@""
	.align	4


	//----- nvinfo : EIATTR_CUDA_API_VERSION
	.align		4
        /*0000*/ 	.byte	0x04, 0x37
        /*0002*/ 	.short	(.L_29 - .L_28)
.L_28:
        /*0004*/ 	.word	0x00000082


	//----- nvinfo : EIATTR_KPARAM_INFO
	.align		4
.L_29:
        /*0008*/ 	.byte	0x04, 0x17
        /*000a*/ 	.short	(.L_31 - .L_30)
.L_30:
        /*000c*/ 	.word	0x00000000
        /*0010*/ 	.short	0x0000
        /*0012*/ 	.short	0x0000
        /*0014*/ 	.byte	0x00, 0xf5, 0x21, 0x00


	//----- nvinfo : EIATTR_SPARSE_MMA_MASK
	.align		4
.L_31:
        /*0018*/ 	.byte	0x03, 0x50
        /*001a*/ 	.short	0x0000


	//----- nvinfo : EIATTR_MAXREG_COUNT
	.align		4
        /*001c*/ 	.byte	0x03, 0x1b
        /*001e*/ 	.short	0x00ff


	//----- nvinfo : EIATTR_MERCURY_ISA_VERSION
	.align		4
        /*0020*/ 	.byte	0x03, 0x5f
        /*0022*/ 	.short	0x0101


	//----- nvinfo : EIATTR_VRC_CTA_INIT_COUNT
	.align		4
        /*0024*/ 	.byte	0x02, 0x4a
	.zero		1
	.zero		1


	//----- nvinfo : EIATTR_EXIT_INSTR_OFFSETS
	.align		4
        /*0028*/ 	.byte	0x04, 0x1c
        /*002a*/ 	.short	(.L_33 - .L_32)


	//   ....[0]....
.L_32:
        /*002c*/ 	.word	0x00000030


	//   ....[1]....
        /*0030*/ 	.word	0x000003d0


	//----- nvinfo : EIATTR_CBANK_PARAM_SIZE
	.align		4
.L_33:
        /*0034*/ 	.byte	0x03, 0x19
        /*0036*/ 	.short	0x0008


	//----- nvinfo : EIATTR_PARAM_CBANK
	.align		4
        /*0038*/ 	.byte	0x04, 0x0a
        /*003a*/ 	.short	(.L_35 - .L_34)
	.align		4
.L_34:
        /*003c*/ 	.word	index@(.nv.constant0.parallelLookup)
        /*0040*/ 	.short	0x0380
        /*0042*/ 	.short	0x0008


	//----- nvinfo : EIATTR_SW_WAR
	.align		4
.L_35:
        /*0044*/ 	.byte	0x04, 0x36
        /*0046*/ 	.short	(.L_37 - .L_36)
.L_36:
        /*0048*/ 	.word	0x00000008
.L_37:


//--------------------- .nv.callgraph             --------------------------
	.section	.nv.callgraph,"",@"SHT_CUDA_CALLGRAPH"
	.align	4
	.sectionentsize	8
	.align		4
        /*0000*/ 	.word	0x00000000
	.align		4
        /*0004*/ 	.word	0xffffffff
	.align		4
        /*0008*/ 	.word	0x00000000
	.align		4
        /*000c*/ 	.word	0xfffffffe
	.align		4
        /*0010*/ 	.word	0x00000000
	.align		4
        /*0014*/ 	.word	0xfffffffd
	.align		4
        /*0018*/ 	.word	0x00000000
	.align		4
        /*001c*/ 	.word	0xfffffffc


//--------------------- .text.parallelLookup1     --------------------------
	.section	.text.parallelLookup1,"ax",@progbits
	.align	128
        .global         parallelLookup1
        .type           parallelLookup1,@function
        .size           parallelLookup1,(.L_x_5 - parallelLookup1)
        .other          parallelLookup1,@"STO_CUDA_ENTRY STV_DEFAULT"
parallelLookup1:
.text.parallelLookup1:
[----:B------:R-:W-:Y:S01]  /*0000*/  LDC R1, c[0x0][0x37c] ;  /* 0x0000df00ff017b82 */ /* 0x000fe20000000800 */
[----:B------:R-:W0:Y:S01]  /*0010*/  S2R R0, SR_TID.X ;  /* 0x0000000000007919 */ /* 0x000e220000002100 */
[----:B------:R-:W0:Y:S01]  /*0020*/  LDCU UR4, c[0x0][0x370] ;  /* 0x00006e00ff0477ac */ /* 0x000e220008000800 */
[----:B------:R-:W0:Y:S02]  /*0030*/  S2R R3, SR_CTAID.X ;  /* 0x0000000000037919 */ /* 0x000e240000002500 */
[----:B0-----:R-:W-:-:S05]  /*0040*/  IMAD R0, R0, UR4, R3 ;  /* 0x0000000400007c24 */ /* 0x001fca000f8e0203 */
[----:B------:R-:W-:-:S13]  /*0050*/  ISETP.GT.U32.AND P0, PT, R0, 0x1f, PT ;  /* 0x0000001f0000780c */ /* 0x000fda0003f04070 */
[----:B------:R-:W-:Y:S05]  /*0060*/  @P0 EXIT ;  /* 0x000000000000094d */ /* 0x000fea0003800000 */
[----:B------:R-:W0:Y:S01]  /*0070*/  LDC.64 R2, c[0x0][0x380] ;  /* 0x0000e000ff027b82 */ /* 0x000e220000000a00 */
[----:B------:R-:W1:Y:S01]  /*0080*/  LDCU.64 UR6, c[0x0][0x358] ;  /* 0x00006b00ff0677ac */ /* 0x000e620008000a00 */
[----:B------:R-:W-:-:S06]  /*0090*/  IADD3 R7, PT, PT, R0, 0x1, RZ ;  /* 0x0000000100077810 */ /* 0x000fcc0007ffe0ff */
[----:B------:R-:W2:Y:S01]  /*00a0*/  S2UR UR5, SR_CgaCtaId ;  /* 0x00000000000579c3 */ /* 0x000ea20000008800 */
[----:B------:R-:W-:-:S07]  /*00b0*/  UMOV UR4, 0x400 ;  /* 0x0000040000047882 */ /* 0x000fce0000000000 */
[----:B------:R-:W3:Y:S01]  /*00c0*/  LDC.64 R4, c[0x0][0x388] ;  /* 0x0000e200ff047b82 */ /* 0x000ee20000000a00 */
[----:B0-----:R-:W-:-:S06]  /*00d0*/  IMAD.WIDE.U32 R2, R7, 0x4, R2 ;  /* 0x0000000407027825 */ /* 0x001fcc00078e0002 */
[----:B-1----:R-:W4:Y:S01]  /*00e0*/  LDG.E R2, desc[UR6][R2.64] ;  /* 0x0000000602027981 */ /* 0x002f22000c1e1900 */
[----:B------:R-:W-:Y:S01]  /*00f0*/  BSSY.RECONVERGENT B0, `(.L_x_0) ;  /* 0x000000f000007945 */ /* 0x000fe20003800200 */
[----:B--2---:R-:W-:-:S06]  /*0100*/  ULEA UR4, UR5, UR4, 0x18 ;  /* 0x0000000405047291 */ /* 0x004fcc000f8ec0ff */
[----:B----4-:R-:W-:-:S06]  /*0110*/  LEA R0, R2, UR4, 0x2 ;  /* 0x0000000402007c11 */ /* 0x010fcc000f8e10ff */
[----:B------:R-:W0:Y:S02]  /*0120*/  LDS R0, [R0] ;  /* 0x0000000000007984 */ /* 0x000e240000000800 */
[----:B0-----:R-:W-:-:S13]  /*0130*/  ISETP.NE.AND P0, PT, R0, 0x1, PT ;  /* 0x000000010000780c */ /* 0x001fda0003f05270 */
[----:B---3--:R-:W-:Y:S05]  /*0140*/  @P0 BRA `(.L_x_1) ;  /* 0x0000000000240947 */ /* 0x008fea0003800000 */
[----:B------:R-:W-:-:S06]  /*0150*/  IMAD.WIDE.U32 R2, R7, 0x4, R4 ;  /* 0x0000000407027825 */ /* 0x000fcc00078e0004 */
[----:B------:R-:W2:Y:S02]  /*0160*/  LDG.E R2, desc[UR6][R2.64] ;  /* 0x0000000602027981 */ /* 0x000ea4000c1e1900 */
[----:B--2---:R-:W-:-:S06]  /*0170*/  LEA R0, R2, UR4, 0x2 ;  /* 0x0000000402007c11 */ /* 0x004fcc000f8e10ff */
[----:B------:R-:W0:Y:S02]  /*0180*/  LDS R0, [R0] ;  /* 0x0000000000007984 */ /* 0x000e240000000800 */
[----:B0-----:R-:W-:-:S13]  /*0190*/  ISETP.NE.AND P0, PT, R0, 0x1, PT ;  /* 0x000000010000780c */ /* 0x001fda0003f05270 */
[----:B------:R-:W0:Y:S02]  /*01a0*/  @!P0 LDC.64 R4, c[0x0][0x390] ;  /* 0x0000e400ff048b82 */ /* 0x000e240000000a00 */
[----:B0-----:R-:W-:-:S05]  /*01b0*/  @!P0 IMAD.WIDE.U32 R4, R7, 0x4, R4 ;  /* 0x0000000407048825 */ /* 0x001fca00078e0004 */
[----:B------:R0:W-:Y:S01]  /*01c0*/  @!P0 STG.E desc[UR6][R4.64], R7 ;  /* 0x0000000704008986 */ /* 0x0001e2000c101906 */
[----:B------:R-:W-:Y:S05]  /*01d0*/  @!P0 EXIT ;  /* 0x000000000000894d */ /* 0x000fea0003800000 */
.L_x_1:
[----:B------:R-:W-:Y:S05]  /*01e0*/  BSYNC.RECONVERGENT B0 ;  /* 0x0000000000007941 */ /* 0x000fea0003800200 */
.L_x_0:
[----:B------:R-:W1:Y:S01]  /*01f0*/  LDC.64 R2, c[0x0][0x390] ;  /* 0x0000e400ff027b82 */ /* 0x000e620000000a00 */
[----:B0-----:R-:W-:Y:S01]  /*0200*/  MOV R5, 0xffffffff ;  /* 0xffffffff00057802 */ /* 0x001fe20000000f00 */
[----:B-1----:R-:W-:-:S05]  /*0210*/  IMAD.WIDE.U32 R2, R7, 0x4, R2 ;  /* 0x0000000407027825 */ /* 0x002fca00078e0002 */
[----:B------:R-:W-:Y:S01]  /*0220*/  STG.E desc[UR6][R2.64], R5 ;  /* 0x0000000502007986 */ /* 0x000fe2000c101906 */
[----:B------:R-:W-:Y:S05]  /*0230*/  EXIT ;  /* 0x000000000000794d */ /* 0x000fea0003800000 */
.L_x_2:
[----:B------:R-:W-:-:S00]  /*0240*/  BRA `(.L_x_2) ;  /* 0xfffffffc00fc7947 */ /* 0x000fc0000383ffff */
[----:B------:R-:W-:-:S00]  /*0250*/  NOP ;  /* 0x0000000000007918 */ /* 0x000fc00000000000 */
        /* <DEDUP_REMOVED lines=10> */
.L_x_5:


//--------------------- .text.parallelLookup      --------------------------
	.section	.text.parallelLookup,"ax",@progbits
	.align	128
        .global         parallelLookup
        .type           parallelLookup,@function
        .size           parallelLookup,(.L_x_6 - parallelLookup)
        .other          parallelLookup,@"STO_CUDA_ENTRY STV_DEFAULT"
parallelLookup:
.text.parallelLookup:
[----:B------:R-:W-:Y:S01]  /*0000*/  LDC R1, c[0x0][0x37c] ;  /* 0x0000df00ff017b82 */ /* 0x000fe20000000800 */
[----:B------:R-:W0:Y:S02]  /*0010*/  S2R R0, SR_TID.X ;  /* 0x0000000000007919 */ /* 0x000e240000002100 */
[----:B0-----:R-:W-:-:S13]  /*0020*/  ISETP.NE.AND P0, PT, R0, RZ, PT ;  /* 0x000000ff0000720c */ /* 0x001fda0003f05270 */
[----:B------:R-:W-:Y:S05]  /*0030*/  @P0 EXIT ;  /* 0x000000000000094d */ /* 0x000fea0003800000 */
[----:B------:R-:W0:Y:S01]  /*0040*/  LDCU.64 UR6, c[0x0][0x380] ;  /* 0x00007000ff0677ac */ /* 0x000e220008000a00 */
[----:B------:R-:W1:Y:S01]  /*0050*/  S2UR UR5, SR_CgaCtaId ;  /* 0x00000000000579c3 */ /* 0x000e620000008800 */
[----:B------:R-:W-:Y:S01]  /*0060*/  IMAD.MOV.U32 R0, RZ, RZ, 0x40 ;  /* 0x00000040ff007424 */ /* 0x000fe200078e00ff */
[----:B------:R-:W-:Y:S01]  /*0070*/  UMOV UR4, 0x400 ;  /* 0x0000040000047882 */ /* 0x000fe20000000000 */
[----:B------:R-:W2:Y:S01]  /*0080*/  LDCU.64 UR8, c[0x0][0x358] ;  /* 0x00006b00ff0877ac */ /* 0x000ea20008000a00 */
[----:B0-----:R-:W-:-:S04]  /*0090*/  UIADD3 UR6, UP0, UPT, UR6, 0x40, URZ ;  /* 0x0000004006067890 */ /* 0x001fc8000ff1e0ff */
[----:B------:R-:W-:Y:S02]  /*00a0*/  UIADD3.X UR7, UPT, UPT, URZ, UR7, URZ, UP0, !UPT ;  /* 0x00000007ff077290 */ /* 0x000fe400087fe4ff */
[----:B------:R-:W-:Y:S01]  /*00b0*/  IMAD.U32 R24, RZ, RZ, UR6 ;  /* 0x00000006ff187e24 */ /* 0x000fe2000f8e00ff */
[----:B-1----:R-:W-:-:S03]  /*00c0*/  ULEA UR4, UR5, UR4, 0x18 ;  /* 0x0000000405047291 */ /* 0x002fc6000f8ec0ff */
[----:B--2---:R-:W-:-:S09]  /*00d0*/  MOV R25, UR7 ;  /* 0x0000000700197c02 */ /* 0x004fd20008000f00 */
.L_x_3:
[----:B------:R-:W-:Y:S01]  /*00e0*/  IMAD.MOV.U32 R2, RZ, RZ, R24 ;  /* 0x000000ffff027224 */ /* 0x000fe200078e0018 */
[----:B------:R-:W-:-:S05]  /*00f0*/  MOV R3, R25 ;  /* 0x0000001900037202 */ /* 0x000fca0000000f00 */
[----:B------:R-:W2:Y:S04]  /*0100*/  LDG.E.CONSTANT R12, desc[UR8][R2.64+-0x40] ;  /* 0xffffc008020c7981 */ /* 0x000ea8000c1e9900 */
[----:B------:R-:W2:Y:S04]  /*0110*/  LDG.E.CONSTANT R13, desc[UR8][R2.64+-0x3c] ;  /* 0xffffc408020d7981 */ /* 0x000ea8000c1e9900 */
[----:B------:R-:W2:Y:S04]  /*0120*/  LDG.E.CONSTANT R14, desc[UR8][R2.64+-0x38] ;  /* 0xffffc808020e7981 */ /* 0x000ea8000c1e9900 */
[----:B------:R-:W2:Y:S04]  /*0130*/  LDG.E.CONSTANT R15, desc[UR8][R2.64+-0x34] ;  /* 0xffffcc08020f7981 */ /* 0x000ea8000c1e9900 */
[----:B------:R-:W3:Y:S04]  /*0140*/  LDG.E.CONSTANT R16, desc[UR8][R2.64+-0x30] ;  /* 0xffffd00802107981 */ /* 0x000ee8000c1e9900 */
[----:B------:R-:W3:Y:S04]  /*0150*/  LDG.E.CONSTANT R17, desc[UR8][R2.64+-0x2c] ;  /* 0xffffd40802117981 */ /* 0x000ee8000c1e9900 */
[----:B------:R-:W3:Y:S04]  /*0160*/  LDG.E.CONSTANT R18, desc[UR8][R2.64+-0x28] ;  /* 0xffffd80802127981 */ /* 0x000ee8000c1e9900 */
[----:B------:R-:W3:Y:S04]  /*0170*/  LDG.E.CONSTANT R19, desc[UR8][R2.64+-0x24] ;  /* 0xffffdc0802137981 */ /* 0x000ee8000c1e9900 */
[----:B------:R-:W4:Y:S04]  /*0180*/  LDG.E.CONSTANT R20, desc[UR8][R2.64+-0x20] ;  /* 0xffffe00802147981 */ /* 0x000f28000c1e9900 */
[----:B------:R-:W4:Y:S04]  /*0190*/  LDG.E.CONSTANT R21, desc[UR8][R2.64+-0x1c] ;  /* 0xffffe40802157981 */ /* 0x000f28000c1e9900 */
[----:B------:R-:W4:Y:S04]  /*01a0*/  LDG.E.CONSTANT R22, desc[UR8][R2.64+-0x18] ;  /* 0xffffe80802167981 */ /* 0x000f28000c1e9900 */
[----:B------:R-:W4:Y:S04]  /*01b0*/  LDG.E.CONSTANT R23, desc[UR8][R2.64+-0x14] ;  /* 0xffffec0802177981 */ /* 0x000f28000c1e9900 */
[----:B------:R-:W5:Y:S04]  /*01c0*/  LDG.E.CONSTANT R4, desc[UR8][R2.64+-0x10] ;  /* 0xfffff00802047981 */ /* 0x000f68000c1e9900 */
[----:B------:R-:W5:Y:S04]  /*01d0*/  LDG.E.CONSTANT R5, desc[UR8][R2.64+-0xc] ;  /* 0xfffff40802057981 */ /* 0x000f68000c1e9900 */
[----:B------:R-:W5:Y:S04]  /*01e0*/  LDG.E.CONSTANT R6, desc[UR8][R2.64+-0x8] ;  /* 0xfffff80802067981 */ /* 0x000f68000c1e9900 */
[----:B------:R-:W5:Y:S04]  /*01f0*/  LDG.E.CONSTANT R7, desc[UR8][R2.64+-0x4] ;  /* 0xfffffc0802077981 */ /* 0x000f68000c1e9900 */
[----:B------:R-:W5:Y:S04]  /*0200*/  LDG.E.CONSTANT R8, desc[UR8][R2.64] ;  /* 0x0000000802087981 */ /* 0x000f68000c1e9900 */
[----:B------:R-:W5:Y:S04]  /*0210*/  LDG.E.CONSTANT R9, desc[UR8][R2.64+0x4] ;  /* 0x0000040802097981 */ /* 0x000f68000c1e9900 */
[----:B------:R-:W5:Y:S04]  /*0220*/  LDG.E.CONSTANT R10, desc[UR8][R2.64+0x8] ;  /* 0x00000808020a7981 */ /* 0x000f68000c1e9900 */
[----:B------:R-:W5:Y:S04]  /*0230*/  LDG.E.CONSTANT R11, desc[UR8][R2.64+0xc] ;  /* 0x00000c08020b7981 */ /* 0x000f68000c1e9900 */
[----:B--2---:R0:W-:Y:S04]  /*0240*/  STS.128 [R0+UR4+-0x40], R12 ;  /* 0xffffc00c00007988 */ /* 0x0041e80008000c04 */
[----:B---3--:R1:W-:Y:S04]  /*0250*/  STS.128 [R0+UR4+-0x30], R16 ;  /* 0xffffd01000007988 */ /* 0x0083e80008000c04 */
[----:B0-----:R-:W2:Y:S04]  /*0260*/  LDG.E.CONSTANT R12, desc[UR8][R2.64+0x10] ;  /* 0x00001008020c7981 */ /* 0x001ea8000c1e9900 */
[----:B------:R-:W2:Y:S04]  /*0270*/  LDG.E.CONSTANT R13, desc[UR8][R2.64+0x14] ;  /* 0x00001408020d7981 */ /* 0x000ea8000c1e9900 */
[----:B------:R-:W2:Y:S04]  /*0280*/  LDG.E.CONSTANT R14, desc[UR8][R2.64+0x18] ;  /* 0x00001808020e7981 */ /* 0x000ea8000c1e9900 */
[----:B----4-:R0:W-:Y:S04]  /*0290*/  STS.128 [R0+UR4+-0x20], R20 ;  /* 0xffffe01400007988 */ /* 0x0101e80008000c04 */
[----:B------:R-:W2:Y:S04]  /*02a0*/  LDG.E.CONSTANT R15, desc[UR8][R2.64+0x1c] ;  /* 0x00001c08020f7981 */ /* 0x000ea8000c1e9900 */
[----:B-1----:R-:W3:Y:S04]  /*02b0*/  LDG.E.CONSTANT R16, desc[UR8][R2.64+0x20] ;  /* 0x0000200802107981 */ /* 0x002ee8000c1e9900 */
[----:B------:R-:W3:Y:S04]  /*02c0*/  LDG.E.CONSTANT R17, desc[UR8][R2.64+0x24] ;  /* 0x0000240802117981 */ /* 0x000ee8000c1e9900 */
[----:B------:R-:W3:Y:S04]  /*02d0*/  LDG.E.CONSTANT R18, desc[UR8][R2.64+0x28] ;  /* 0x0000280802127981 */ /* 0x000ee8000c1e9900 */
[----:B------:R-:W3:Y:S04]  /*02e0*/  LDG.E.CONSTANT R19, desc[UR8][R2.64+0x2c] ;  /* 0x00002c0802137981 */ /* 0x000ee8000c1e9900 */
[----:B0-----:R-:W4:Y:S04]  /*02f0*/  LDG.E.CONSTANT R20, desc[UR8][R2.64+0x30] ;  /* 0x0000300802147981 */ /* 0x001f28000c1e9900 */
[----:B------:R-:W4:Y:S04]  /*0300*/  LDG.E.CONSTANT R21, desc[UR8][R2.64+0x34] ;  /* 0x0000340802157981 */ /* 0x000f28000c1e9900 */
[----:B------:R-:W4:Y:S04]  /*0310*/  LDG.E.CONSTANT R22, desc[UR8][R2.64+0x38] ;  /* 0x0000380802167981 */ /* 0x000f28000c1e9900 */
[----:B------:R-:W4:Y:S04]  /*0320*/  LDG.E.CONSTANT R23, desc[UR8][R2.64+0x3c] ;  /* 0x00003c0802177981 */ /* 0x000f28000c1e9900 */
[----:B-----5:R-:W-:Y:S04]  /*0330*/  STS.128 [R0+UR4+-0x10], R4 ;  /* 0xfffff00400007988 */ /* 0x020fe80008000c04 */
[----:B------:R-:W-:Y:S01]  /*0340*/  STS.128 [R0+UR4], R8 ;  /* 0x0000000800007988 */ /* 0x000fe20008000c04 */
[----:B------:R-:W-:-:S04]  /*0350*/  IADD3 R24, P1, PT, R2, 0x80, RZ ;  /* 0x0000008002187810 */ /* 0x000fc80007f3e0ff */
[----:B------:R-:W-:Y:S01]  /*0360*/  IADD3.X R25, PT, PT, RZ, R3, RZ, P1, !PT ;  /* 0x00000003ff197210 */ /* 0x000fe20000ffe4ff */
[----:B--2---:R-:W-:Y:S04]  /*0370*/  STS.128 [R0+UR4+0x10], R12 ;  /* 0x0000100c00007988 */ /* 0x004fe80008000c04 */
[----:B---3--:R-:W-:Y:S04]  /*0380*/  STS.128 [R0+UR4+0x20], R16 ;  /* 0x0000201000007988 */ /* 0x008fe80008000c04 */
[----:B----4-:R0:W-:Y:S02]  /*0390*/  STS.128 [R0+UR4+0x30], R20 ;  /* 0x0000301400007988 */ /* 0x0101e40008000c04 */
[----:B0-----:R-:W-:-:S05]  /*03a0*/  VIADD R0, R0, 0x80 ;  /* 0x0000008000007836 */ /* 0x001fca0000000000 */
[----:B------:R-:W-:-:S13]  /*03b0*/  ISETP.NE.AND P0, PT, R0, 0x3ec0, PT ;  /* 0x00003ec00000780c */ /* 0x000fda0003f05270 */
[----:B------:R-:W-:Y:S05]  /*03c0*/  @P0 BRA `(.L_x_3) ;  /* 0xfffffffc00440947 */ /* 0x000fea000383ffff */
[----:B------:R-:W-:Y:S05]  /*03d0*/  EXIT ;  /* 0x000000000000794d */ /* 0x000fea0003800000 */
.L_x_4:
        /* <DEDUP_REMOVED lines=10> */
.L_x_6:


//--------------------- .nv.shared.parallelLookup1 --------------------------
	.section	.nv.shared.parallelLookup1,"aw",@nobits
	.sectionflags	@""
	.align	4
.nv.shared.parallelLookup1:
	.zero		17024


//--------------------- .nv.shared.reserved.0     --------------------------
	.section	.nv.shared.reserved.0,"aw",@nobits
	.weak		__nv_reservedSMEM_offset_0_alias
	.size		__nv_reservedSMEM_offset_0_alias, 0, 64
	.other		__nv_reservedSMEM_offset_0_alias,@"STO_CUDA_RESERVED_SHARED STV_DEFAULT"
__nv_reservedSMEM_offset_0_alias:
	.zero		0
	.zero		64


//--------------------- .nv.shared.parallelLookup --------------------------
	.section	.nv.shared.parallelLookup,"aw",@nobits
	.sectionflags	@""
	.align	4
.nv.shared.parallelLookup:
	.zero		17024


//--------------------- .nv.constant0.parallelLookup1 --------------------------
	.section	.nv.constant0.parallelLookup1,"a",@progbits
	.sectionflags	@""
	.align	4
.nv.constant0.parallelLookup1:
	.zero		920


//--------------------- .nv.constant0.parallelLookup --------------------------
	.section	.nv.constant0.parallelLookup,"a",@progbits
	.sectionflags	@""
	.align	4
.nv.constant0.parallelLookup:
	.zero		904


//--------------------- SYMBOLS --------------------------

	.type		.nv.reservedSmem.offset0,@object
	.size		.nv.reservedSmem.offset0,0x4
	.type		.nv.reservedSmem.cap,@object
	.size		.nv.reservedSmem.cap,0x4
